//
// Generated by NVIDIA NVVM Compiler
//
// Compiler Build ID: CL-36424714
// Cuda compilation tools, release 13.0, V13.0.88
// Based on NVVM 20.0.0
//

.version 9.0
.target sm_100
.address_size 64

	// .globl	_Z14matrixMultiplyPdS_S_j

.visible .entry _Z14matrixMultiplyPdS_S_j(
	.param .u64 .ptr .align 1 _Z14matrixMultiplyPdS_S_j_param_0,
	.param .u64 .ptr .align 1 _Z14matrixMultiplyPdS_S_j_param_1,
	.param .u64 .ptr .align 1 _Z14matrixMultiplyPdS_S_j_param_2,
	.param .u32 _Z14matrixMultiplyPdS_S_j_param_3
)
{
	.reg .pred 	%p<10>;
	.reg .b32 	%r<99>;
	.reg .b64 	%rd<72>;
	.reg .b64 	%fd<55>;

	ld.param.u64 	%rd5, [_Z14matrixMultiplyPdS_S_j_param_0];
	ld.param.u64 	%rd6, [_Z14matrixMultiplyPdS_S_j_param_1];
	ld.param.u64 	%rd7, [_Z14matrixMultiplyPdS_S_j_param_2];
	ld.param.u32 	%r48, [_Z14matrixMultiplyPdS_S_j_param_3];
	cvta.to.global.u64 	%rd1, %rd6;
	cvta.to.global.u64 	%rd2, %rd5;
	cvta.to.global.u64 	%rd3, %rd7;
	mov.u32 	%r1, %ctaid.x;
	mov.u32 	%r49, %ctaid.y;
	mov.u32 	%r2, %tid.x;
	mov.u32 	%r50, %tid.y;
	mov.u32 	%r3, %ntid.x;
	mad.lo.s32 	%r4, %r1, %r3, %r2;
	mov.u32 	%r51, %ntid.y;
	mad.lo.s32 	%r5, %r49, %r51, %r50;
	mov.u32 	%r6, %nctaid.x;
	mul.lo.s32 	%r7, %r5, %r6;
	add.s32 	%r52, %r7, %r4;
	mul.wide.u32 	%rd8, %r52, 8;
	add.s64 	%rd9, %rd3, %rd8;
	mov.b64 	%rd10, 0;
	st.global.u64 	[%rd9], %rd10;
	setp.eq.s32 	%p1, %r48, 0;
	@%p1 bra 	$L__BB0_12;
	mul.lo.s32 	%r8, %r48, %r5;
	mul.lo.s32 	%r9, %r3, %r6;
	mad.lo.s32 	%r54, %r7, %r3, %r4;
	mul.wide.u32 	%rd11, %r54, 8;
	add.s64 	%rd4, %rd3, %rd11;
	ld.global.f64 	%fd52, [%rd4];
	and.b32  	%r10, %r48, 7;
	setp.lt.u32 	%p2, %r48, 8;
	mov.b32 	%r97, 0;
	@%p2 bra 	$L__BB0_4;
	and.b32  	%r97, %r48, -8;
	neg.s32 	%r95, %r97;
	add.s32 	%r94, %r8, 3;
	add.s32 	%r55, %r6, %r1;
	mad.lo.s32 	%r93, %r3, %r55, %r2;
	shl.b32 	%r15, %r9, 3;
	shl.b32 	%r56, %r6, 1;
	add.s32 	%r57, %r1, %r56;
	mad.lo.s32 	%r92, %r3, %r57, %r2;
	mad.lo.s32 	%r58, %r6, 3, %r1;
	mad.lo.s32 	%r91, %r3, %r58, %r2;
	shl.b32 	%r59, %r6, 2;
	add.s32 	%r60, %r1, %r59;
	mad.lo.s32 	%r90, %r3, %r60, %r2;
	mad.lo.s32 	%r61, %r6, 5, %r1;
	mad.lo.s32 	%r89, %r3, %r61, %r2;
	mad.lo.s32 	%r62, %r6, 6, %r1;
	mad.lo.s32 	%r88, %r3, %r62, %r2;
	mad.lo.s32 	%r63, %r6, 7, %r1;
	mad.lo.s32 	%r87, %r3, %r63, %r2;
	mov.u32 	%r86, %r4;
$L__BB0_3:
	.pragma "nounroll";
	add.s32 	%r64, %r94, -3;
	mul.wide.u32 	%rd12, %r64, 8;
	add.s64 	%rd13, %rd2, %rd12;
	ld.global.f64 	%fd9, [%rd13];
	mul.wide.u32 	%rd14, %r86, 8;
	add.s64 	%rd15, %rd1, %rd14;
	ld.global.f64 	%fd10, [%rd15];
	fma.rn.f64 	%fd11, %fd9, %fd10, %fd52;
	st.global.f64 	[%rd4], %fd11;
	add.s32 	%r65, %r94, -2;
	mul.wide.u32 	%rd16, %r65, 8;
	add.s64 	%rd17, %rd2, %rd16;
	ld.global.f64 	%fd12, [%rd17];
	mul.wide.u32 	%rd18, %r93, 8;
	add.s64 	%rd19, %rd1, %rd18;
	ld.global.f64 	%fd13, [%rd19];
	fma.rn.f64 	%fd14, %fd12, %fd13, %fd11;
	st.global.f64 	[%rd4], %fd14;
	add.s32 	%r66, %r94, -1;
	mul.wide.u32 	%rd20, %r66, 8;
	add.s64 	%rd21, %rd2, %rd20;
	ld.global.f64 	%fd15, [%rd21];
	mul.wide.u32 	%rd22, %r92, 8;
	add.s64 	%rd23, %rd1, %rd22;
	ld.global.f64 	%fd16, [%rd23];
	fma.rn.f64 	%fd17, %fd15, %fd16, %fd14;
	st.global.f64 	[%rd4], %fd17;
	add.s32 	%r67, %r94, 4;
	mul.wide.u32 	%rd24, %r94, 8;
	add.s64 	%rd25, %rd2, %rd24;
	ld.global.f64 	%fd18, [%rd25];
	mul.wide.u32 	%rd26, %r91, 8;
	add.s64 	%rd27, %rd1, %rd26;
	ld.global.f64 	%fd19, [%rd27];
	fma.rn.f64 	%fd20, %fd18, %fd19, %fd17;
	st.global.f64 	[%rd4], %fd20;
	add.s32 	%r68, %r94, 1;
	mul.wide.u32 	%rd28, %r68, 8;
	add.s64 	%rd29, %rd2, %rd28;
	ld.global.f64 	%fd21, [%rd29];
	mul.wide.u32 	%rd30, %r90, 8;
	add.s64 	%rd31, %rd1, %rd30;
	ld.global.f64 	%fd22, [%rd31];
	fma.rn.f64 	%fd23, %fd21, %fd22, %fd20;
	st.global.f64 	[%rd4], %fd23;
	add.s32 	%r69, %r94, 2;
	mul.wide.u32 	%rd32, %r69, 8;
	add.s64 	%rd33, %rd2, %rd32;
	ld.global.f64 	%fd24, [%rd33];
	mul.wide.u32 	%rd34, %r89, 8;
	add.s64 	%rd35, %rd1, %rd34;
	ld.global.f64 	%fd25, [%rd35];
	fma.rn.f64 	%fd26, %fd24, %fd25, %fd23;
	st.global.f64 	[%rd4], %fd26;
	add.s32 	%r70, %r94, 3;
	mul.wide.u32 	%rd36, %r70, 8;
	add.s64 	%rd37, %rd2, %rd36;
	ld.global.f64 	%fd27, [%rd37];
	mul.wide.u32 	%rd38, %r88, 8;
	add.s64 	%rd39, %rd1, %rd38;
	ld.global.f64 	%fd28, [%rd39];
	fma.rn.f64 	%fd29, %fd27, %fd28, %fd26;
	st.global.f64 	[%rd4], %fd29;
	mul.wide.u32 	%rd40, %r67, 8;
	add.s64 	%rd41, %rd2, %rd40;
	ld.global.f64 	%fd30, [%rd41];
	mul.wide.u32 	%rd42, %r87, 8;
	add.s64 	%rd43, %rd1, %rd42;
	ld.global.f64 	%fd31, [%rd43];
	fma.rn.f64 	%fd52, %fd30, %fd31, %fd29;
	st.global.f64 	[%rd4], %fd52;
	add.s32 	%r95, %r95, 8;
	add.s32 	%r94, %r94, 8;
	add.s32 	%r93, %r93, %r15;
	add.s32 	%r92, %r92, %r15;
	add.s32 	%r91, %r91, %r15;
	add.s32 	%r90, %r90, %r15;
	add.s32 	%r89, %r89, %r15;
	add.s32 	%r88, %r88, %r15;
	add.s32 	%r87, %r87, %r15;
	add.s32 	%r86, %r86, %r15;
	setp.ne.s32 	%p3, %r95, 0;
	@%p3 bra 	$L__BB0_3;
$L__BB0_4:
	setp.eq.s32 	%p4, %r10, 0;
	@%p4 bra 	$L__BB0_12;
	and.b32  	%r43, %r48, 3;
	setp.lt.u32 	%p5, %r10, 4;
	@%p5 bra 	$L__BB0_7;
	add.s32 	%r71, %r97, %r8;
	mul.wide.u32 	%rd44, %r71, 8;
	add.s64 	%rd45, %rd2, %rd44;
	ld.global.f64 	%fd32, [%rd45];
	mad.lo.s32 	%r72, %r9, %r97, %r4;
	mul.wide.u32 	%rd46, %r72, 8;
	add.s64 	%rd47, %rd1, %rd46;
	ld.global.f64 	%fd33, [%rd47];
	fma.rn.f64 	%fd34, %fd32, %fd33, %fd52;
	st.global.f64 	[%rd4], %fd34;
	add.s32 	%r73, %r71, 1;
	mul.wide.u32 	%rd48, %r73, 8;
	add.s64 	%rd49, %rd2, %rd48;
	ld.global.f64 	%fd35, [%rd49];
	add.s32 	%r74, %r72, %r9;
	mul.wide.u32 	%rd50, %r74, 8;
	add.s64 	%rd51, %rd1, %rd50;
	ld.global.f64 	%fd36, [%rd51];
	fma.rn.f64 	%fd37, %fd35, %fd36, %fd34;
	st.global.f64 	[%rd4], %fd37;
	add.s32 	%r75, %r71, 2;
	mul.wide.u32 	%rd52, %r75, 8;
	add.s64 	%rd53, %rd2, %rd52;
	ld.global.f64 	%fd38, [%rd53];
	add.s32 	%r76, %r74, %r9;
	mul.wide.u32 	%rd54, %r76, 8;
	add.s64 	%rd55, %rd1, %rd54;
	ld.global.f64 	%fd39, [%rd55];
	fma.rn.f64 	%fd40, %fd38, %fd39, %fd37;
	st.global.f64 	[%rd4], %fd40;
	add.s32 	%r77, %r71, 3;
	mul.wide.u32 	%rd56, %r77, 8;
	add.s64 	%rd57, %rd2, %rd56;
	ld.global.f64 	%fd41, [%rd57];
	add.s32 	%r78, %r76, %r9;
	mul.wide.u32 	%rd58, %r78, 8;
	add.s64 	%rd59, %rd1, %rd58;
	ld.global.f64 	%fd42, [%rd59];
	fma.rn.f64 	%fd52, %fd41, %fd42, %fd40;
	st.global.f64 	[%rd4], %fd52;
	add.s32 	%r97, %r97, 4;
$L__BB0_7:
	setp.eq.s32 	%p6, %r43, 0;
	@%p6 bra 	$L__BB0_12;
	setp.eq.s32 	%p7, %r43, 1;
	@%p7 bra 	$L__BB0_10;
	add.s32 	%r79, %r97, %r8;
	mul.wide.u32 	%rd60, %r79, 8;
	add.s64 	%rd61, %rd2, %rd60;
	ld.global.f64 	%fd43, [%rd61];
	mad.lo.s32 	%r80, %r9, %r97, %r4;
	mul.wide.u32 	%rd62, %r80, 8;
	add.s64 	%rd63, %rd1, %rd62;
	ld.global.f64 	%fd44, [%rd63];
	fma.rn.f64 	%fd45, %fd43, %fd44, %fd52;
	st.global.f64 	[%rd4], %fd45;
	add.s32 	%r81, %r79, 1;
	mul.wide.u32 	%rd64, %r81, 8;
	add.s64 	%rd65, %rd2, %rd64;
	ld.global.f64 	%fd46, [%rd65];
	add.s32 	%r82, %r80, %r9;
	mul.wide.u32 	%rd66, %r82, 8;
	add.s64 	%rd67, %rd1, %rd66;
	ld.global.f64 	%fd47, [%rd67];
	fma.rn.f64 	%fd52, %fd46, %fd47, %fd45;
	st.global.f64 	[%rd4], %fd52;
	add.s32 	%r97, %r97, 2;
$L__BB0_10:
	and.b32  	%r83, %r48, 1;
	setp.eq.b32 	%p8, %r83, 1;
	not.pred 	%p9, %p8;
	@%p9 bra 	$L__BB0_12;
	add.s32 	%r84, %r97, %r8;
	mul.wide.u32 	%rd68, %r84, 8;
	add.s64 	%rd69, %rd2, %rd68;
	ld.global.f64 	%fd48, [%rd69];
	mad.lo.s32 	%r85, %r9, %r97, %r4;
	mul.wide.u32 	%rd70, %r85, 8;
	add.s64 	%rd71, %rd1, %rd70;
	ld.global.f64 	%fd49, [%rd71];
	fma.rn.f64 	%fd50, %fd48, %fd49, %fd52;
	st.global.f64 	[%rd4], %fd50;
$L__BB0_12:
	ret;

}


// ===== COMPILED SASS (sm_100) =====

	.target	sm_100

	.elftype	@"ET_EXEC"


//--------------------- .note.nv.tkinfo           --------------------------
	.section	.note.nv.tkinfo,"",@"SHT_NOTE"
	.sectionflags	@"SHF_NOTE_NV_TKINFO"
	.tkinfo
        /*0018*/ 	.word	0x00000002
        /*0030*/ 	.string	""
        /*0030*/ 	.string	"ptxas"
        /*0030*/ 	.string	"Cuda compilation tools, release 13.0, V13.0.88"
        /*0030*/ 	.string	"Build cuda_13.0.r13.0/compiler.36424714_0"
        /*0030*/ 	.string	"-arch sm_100 -m 64 "



//--------------------- .note.nv.cuinfo           --------------------------
	.section	.note.nv.cuinfo,"",@"SHT_NOTE"
	.sectionflags	@"SHF_NOTE_NV_CUINFO"
        /*0018*/ 	.short	0x0002
        /*001a*/ 	.short	0x0064
        /*001c*/ 	.short	0x0082
	.zero		2


//--------------------- .nv.info                  --------------------------
	.section	.nv.info,"",@"SHT_CUDA_INFO"
	.align	4


	//----- nvinfo : EIATTR_REGCOUNT
	.align		4
        /*0000*/ 	.byte	0x04, 0x2f
        /*0002*/ 	.short	(.L_1 - .L_0)
	.align		4
.L_0:
        /*0004*/ 	.word	index@(_Z14matrixMultiplyPdS_S_j)
        /*0008*/ 	.word	0x00000020


	//----- nvinfo : EIATTR_FRAME_SIZE
	.align		4
.L_1:
        /*000c*/ 	.byte	0x04, 0x11
        /*000e*/ 	.short	(.L_3 - .L_2)
	.align		4
.L_2:
        /*0010*/ 	.word	index@(_Z14matrixMultiplyPdS_S_j)
        /*0014*/ 	.word	0x00000000


	//----- nvinfo : EIATTR_MIN_STACK_SIZE
	.align		4
.L_3:
        /*0018*/ 	.byte	0x04, 0x12
        /*001a*/ 	.short	(.L_5 - .L_4)
	.align		4
.L_4:
        /*001c*/ 	.word	index@(_Z14matrixMultiplyPdS_S_j)
        /*0020*/ 	.word	0x00000000
.L_5:


//--------------------- .nv.compat                --------------------------
	.section	.nv.compat,"",@"SHT_CUDA_COMPAT_INFO"
	.align	4
        /*0000*/ 	.byte	0x02, 0x09, 0x00, 0x00, 0x02, 0x02, 0x01, 0x00, 0x02, 0x05, 0x05, 0x00, 0x03, 0x07, 0x01, 0x01
        /*0010*/ 	.byte	0x02, 0x03, 0x00, 0x00, 0x02, 0x06, 0x01, 0x00, 0x04, 0x0b, 0x08, 0x00, 0x01, 0x00, 0x00, 0x00
        /*0020*/ 	.byte	0x00, 0x00, 0x00, 0x00


//--------------------- .nv.info._Z14matrixMultiplyPdS_S_j --------------------------
	.section	.nv.info._Z14matrixMultiplyPdS_S_j,"",@"SHT_CUDA_INFO"
	.sectionflags	@""
	.align	4


	//----- nvinfo : EIATTR_CUDA_API_VERSION
	.align		4
        /*0000*/ 	.byte	0x04, 0x37
        /*0002*/ 	.short	(.L_7 - .L_6)
.L_6:
        /*0004*/ 	.word	0x00000082


	//----- nvinfo : EIATTR_KPARAM_INFO
	.align		4
.L_7:
        /*0008*/ 	.byte	0x04, 0x17
        /*000a*/ 	.short	(.L_9 - .L_8)
.L_8:
        /*000c*/ 	.word	0x00000000
        /*0010*/ 	.short	0x0003
        /*0012*/ 	.short	0x0018
        /*0014*/ 	.byte	0x00, 0xf0, 0x11, 0x00


	//----- nvinfo : EIATTR_KPARAM_INFO
	.align		4
.L_9:
        /*0018*/ 	.byte	0x04, 0x17
        /*001a*/ 	.short	(.L_11 - .L_10)
.L_10:
        /*001c*/ 	.word	0x00000000
        /*0020*/ 	.short	0x0002
        /*0022*/ 	.short	0x0010
        /*0024*/ 	.byte	0x00, 0xf5, 0x21, 0x00


	//----- nvinfo : EIATTR_KPARAM_INFO
	.align		4
.L_11:
        /*0028*/ 	.byte	0x04, 0x17
        /*002a*/ 	.short	(.L_13 - .L_12)
.L_12:
        /*002c*/ 	.word	0x00000000
        /*0030*/ 	.short	0x0001
        /*0032*/ 	.short	0x0008
        /*0034*/ 	.byte	0x00, 0xf5, 0x21, 0x00


	//----- nvinfo : EIATTR_KPARAM_INFO
	.align		4
.L_13:
        /*0038*/ 	.byte	0x04, 0x17
        /*003a*/ 	.short	(.L_15 - .L_14)
.L_14:
        /*003c*/ 	.word	0x00000000
        /*0040*/ 	.short	0x0000
        /*0042*/ 	.short	0x0000
        /*0044*/ 	.byte	0x00, 0xf5, 0x21, 0x00


	//----- nvinfo : EIATTR_SPARSE_MMA_MASK
	.align		4
.L_15:
        /*0048*/ 	.byte	0x03, 0x50
        /*004a*/ 	.short	0x0000


	//----- nvinfo : EIATTR_MAXREG_COUNT
	.align		4
        /*004c*/ 	.byte	0x03, 0x1b
        /*004e*/ 	.short	0x00ff


	//----- nvinfo : EIATTR_MERCURY_ISA_VERSION
	.align		4
        /*0050*/ 	.byte	0x03, 0x5f
        /*0052*/ 	.short	0x0101


	//----- nvinfo : EIATTR_VRC_CTA_INIT_COUNT
	.align		4
        /*0054*/ 	.byte	0x02, 0x4a
	.zero		1
	.zero		1


	//----- nvinfo : EIATTR_EXIT_INSTR_OFFSETS
	.align		4
        /*0058*/ 	.byte	0x04, 0x1c
        /*005a*/ 	.short	(.L_17 - .L_16)


	//   ....[0]....
.L_16:
        /*005c*/ 	.word	0x00000130


	//   ....[1]....
        /*0060*/ 	.word	0x00000830


	//   ....[2]....
        /*0064*/ 	.word	0x00000ad0


	//   ....[3]....
        /*0068*/ 	.word	0x00000c80


	//   ....[4]....
        /*006c*/ 	.word	0x00000d50


	//----- nvinfo : EIATTR_CBANK_PARAM_SIZE
	.align		4
.L_17:
        /*0070*/ 	.byte	0x03, 0x19
        /*0072*/ 	.short	0x001c


	//----- nvinfo : EIATTR_PARAM_CBANK
	.align		4
        /*0074*/ 	.byte	0x04, 0x0a
        /*0076*/ 	.short	(.L_19 - .L_18)
	.align		4
.L_18:
        /*0078*/ 	.word	index@(.nv.constant0._Z14matrixMultiplyPdS_S_j)
        /*007c*/ 	.short	0x0380
        /*007e*/ 	.short	0x001c


	//----- nvinfo : EIATTR_SW_WAR
	.align		4
.L_19:
        /*0080*/ 	.byte	0x04, 0x36
        /*0082*/ 	.short	(.L_21 - .L_20)
.L_20:
        /*0084*/ 	.word	0x00000008
.L_21:


//--------------------- .nv.callgraph             --------------------------
	.section	.nv.callgraph,"",@"SHT_CUDA_CALLGRAPH"
	.align	4
	.sectionentsize	8
	.align		4
        /*0000*/ 	.word	0x00000000
	.align		4
        /*0004*/ 	.word	0xffffffff
	.align		4
        /*0008*/ 	.word	0x00000000
	.align		4
        /*000c*/ 	.word	0xfffffffe
	.align		4
        /*0010*/ 	.word	0x00000000
	.align		4
        /*0014*/ 	.word	0xfffffffd
	.align		4
        /*0018*/ 	.word	0x00000000
	.align		4
        /*001c*/ 	.word	0xfffffffc


//--------------------- .text._Z14matrixMultiplyPdS_S_j --------------------------
	.section	.text._Z14matrixMultiplyPdS_S_j,"ax",@progbits
	.align	128
        .global         _Z14matrixMultiplyPdS_S_j
        .type           _Z14matrixMultiplyPdS_S_j,@function
        .size           _Z14matrixMultiplyPdS_S_j,(.L_x_5 - _Z14matrixMultiplyPdS_S_j)
        .other          _Z14matrixMultiplyPdS_S_j,@"STO_CUDA_ENTRY STV_DEFAULT"
_Z14matrixMultiplyPdS_S_j:
.text._Z14matrixMultiplyPdS_S_j:
[----:B------:R-:W-:Y:S01]  /*0000*/  LDC R1, c[0x0][0x37c] ;  /* 0x0000df00ff017b82 */ /* 0x000fe20000000800 */
[----:B------:R-:W0:Y:S01]  /*0010*/  S2R R0, SR_TID.Y ;  /* 0x0000000000007919 */ /* 0x000e220000002200 */
[----:B------:R-:W1:Y:S06]  /*0020*/  LDCU UR15, c[0x0][0x360] ;  /* 0x00006c00ff0f77ac */ /* 0x000e6c0008000800 */
[----:B------:R-:W0:Y:S01]  /*0030*/  S2UR UR4, SR_CTAID.Y ;  /* 0x00000000000479c3 */ /* 0x000e220000002600 */
[----:B------:R-:W1:Y:S01]  /*0040*/  S2R R9, SR_TID.X ;  /* 0x0000000000097919 */ /* 0x000e620000002100 */
[----:B------:R-:W2:Y:S01]  /*0050*/  LDCU UR18, c[0x0][0x398] ;  /* 0x00007300ff1277ac */ /* 0x000ea20008000800 */
[----:B------:R-:W1:Y:S01]  /*0060*/  S2R R2, SR_CTAID.X ;  /* 0x0000000000027919 */ /* 0x000e620000002500 */
[----:B------:R-:W3:Y:S04]  /*0070*/  LDCU.64 UR16, c[0x0][0x358] ;  /* 0x00006b00ff1077ac */ /* 0x000ee80008000a00 */
[----:B------:R-:W0:Y:S01]  /*0080*/  LDC R3, c[0x0][0x364] ;  /* 0x0000d900ff037b82 */ /* 0x000e220000000800 */
[----:B------:R-:W4:Y:S07]  /*0090*/  LDCU UR6, c[0x0][0x370] ;  /* 0x00006e00ff0677ac */ /* 0x000f2e0008000800 */
[----:B------:R-:W5:Y:S01]  /*00a0*/  LDC.64 R10, c[0x0][0x390] ;  /* 0x0000e400ff0a7b82 */ /* 0x000f620000000a00 */
[----:B--2---:R-:W-:-:S07]  /*00b0*/  ISETP.NE.AND P0, PT, RZ, UR18, PT ;  /* 0x00000012ff007c0c */ /* 0x004fce000bf05270 */
[----:B------:R-:W2:Y:S01]  /*00c0*/  S2UR UR5, SR_CTAID.X ;  /* 0x00000000000579c3 */ /* 0x000ea20000002500 */
[----:B0-----:R-:W-:-:S04]  /*00d0*/  IMAD R0, R3, UR4, R0 ;  /* 0x0000000403007c24 */ /* 0x001fc8000f8e0200 */
[----:B----4-:R-:W-:Y:S02]  /*00e0*/  IMAD R3, R0, UR6, RZ ;  /* 0x0000000600037c24 */ /* 0x010fe4000f8e02ff */
[----:B-1----:R-:W-:-:S05]  /*00f0*/  IMAD R2, R2, UR15, R9 ;  /* 0x0000000f02027c24 */ /* 0x002fca000f8e0209 */
[----:B------:R-:W-:-:S05]  /*0100*/  IADD3 R5, PT, PT, R2, R3, RZ ;  /* 0x0000000302057210 */ /* 0x000fca0007ffe0ff */
[----:B-----5:R-:W-:-:S05]  /*0110*/  IMAD.WIDE.U32 R4, R5, 0x8, R10 ;  /* 0x0000000805047825 */ /* 0x020fca00078e000a */
[----:B---3--:R0:W-:Y:S01]  /*0120*/  STG.E.64 desc[UR16][R4.64], RZ ;  /* 0x000000ff04007986 */ /* 0x0081e2000c101b10 */
[----:B--2---:R-:W-:Y:S05]  /*0130*/  @!P0 EXIT ;  /* 0x000000000000894d */ /* 0x004fea0003800000 */
[----:B------:R-:W-:Y:S01]  /*0140*/  IMAD R3, R3, UR15, R2 ;  /* 0x0000000f03037c24 */ /* 0x000fe2000f8e0202 */
[----:B------:R-:W-:Y:S02]  /*0150*/  UISETP.GE.U32.AND UP0, UPT, UR18, 0x8, UPT ;  /* 0x000000081200788c */ /* 0x000fe4000bf06070 */
[----:B------:R-:W-:Y:S01]  /*0160*/  UIMAD UR7, UR15, UR6, URZ ;  /* 0x000000060f0772a4 */ /* 0x000fe2000f8e02ff */
[----:B------:R-:W-:Y:S01]  /*0170*/  IMAD.WIDE.U32 R10, R3, 0x8, R10 ;  /* 0x00000008030a7825 */ /* 0x000fe200078e000a */
[----:B------:R-:W-:Y:S01]  /*0180*/  ULOP3.LUT UR8, UR18, 0x7, URZ, 0xc0, !UPT ;  /* 0x0000000712087892 */ /* 0x000fe2000f8ec0ff */
[----:B------:R-:W-:-:S03]  /*0190*/  UMOV UR4, URZ ;  /* 0x000000ff00047c82 */ /* 0x000fc60008000000 */
[----:B------:R1:W5:Y:S01]  /*01a0*/  LDG.E.64 R26, desc[UR16][R10.64] ;  /* 0x000000100a1a7981 */ /* 0x000362000c1e1b00 */
[----:B------:R-:W-:Y:S07]  /*01b0*/  BRA.U !UP0, `(.L_x_0) ;  /* 0x0000000508987547 */ /* 0x000fee000b800000 */
[----:B------:R-:W-:Y:S01]  /*01c0*/  ULEA UR10, UR6, UR5, 0x1 ;  /* 0x00000005060a7291 */ /* 0x000fe2000f8e08ff */
[----:B------:R-:W-:Y:S01]  /*01d0*/  MOV R25, UR18 ;  /* 0x0000001200197c02 */ /* 0x000fe20008000f00 */
[----:B------:R-:W-:Y:S01]  /*01e0*/  UIMAD UR11, UR6, 0x3, UR5 ;  /* 0x00000003060b78a4 */ /* 0x000fe2000f8e0205 */
[----:B------:R-:W-:Y:S01]  /*01f0*/  MOV R23, R2 ;  /* 0x0000000200177202 */ /* 0x000fe20000000f00 */
[----:B------:R-:W-:Y:S02]  /*0200*/  UIADD3 UR9, UPT, UPT, UR5, UR6, URZ ;  /* 0x0000000605097290 */ /* 0x000fe4000fffe0ff */
[----:B------:R-:W-:Y:S01]  /*0210*/  ULEA UR12, UR6, UR5, 0x2 ;  /* 0x00000005060c7291 */ /* 0x000fe2000f8e10ff */
[----:B------:R-:W-:Y:S01]  /*0220*/  MOV R6, UR10 ;  /* 0x0000000a00067c02 */ /* 0x000fe20008000f00 */
[----:B------:R-:W-:Y:S01]  /*0230*/  UIMAD UR13, UR6, 0x5, UR5 ;  /* 0x00000005060d78a4 */ /* 0x000fe2000f8e0205 */
[----:B------:R-:W-:Y:S01]  /*0240*/  MOV R8, UR11 ;  /* 0x0000000b00087c02 */ /* 0x000fe20008000f00 */
[----:B------:R-:W-:Y:S01]  /*0250*/  UIMAD UR14, UR6, 0x6, UR5 ;  /* 0x00000006060e78a4 */ /* 0x000fe2000f8e0205 */
[----:B0-----:R-:W-:Y:S01]  /*0260*/  MOV R4, UR9 ;  /* 0x0000000900047c02 */ /* 0x001fe20008000f00 */
[----:B------:R-:W-:Y:S01]  /*0270*/  UIMAD UR5, UR6, 0x7, UR5 ;  /* 0x00000007060578a4 */ /* 0x000fe2000f8e0205 */
[----:B------:R-:W-:Y:S01]  /*0280*/  MOV R12, UR12 ;  /* 0x0000000c000c7c02 */ /* 0x000fe20008000f00 */
[--C-:B------:R-:W-:Y:S01]  /*0290*/  IMAD R3, R6, UR15, R9.reuse ;  /* 0x0000000f06037c24 */ /* 0x100fe2000f8e0209 */
[----:B------:R-:W-:Y:S01]  /*02a0*/  MOV R14, UR13 ;  /* 0x0000000d000e7c02 */ /* 0x000fe20008000f00 */
[--C-:B------:R-:W-:Y:S01]  /*02b0*/  IMAD R5, R8, UR15, R9.reuse ;  /* 0x0000000f08057c24 */ /* 0x100fe2000f8e0209 */
[----:B------:R-:W-:Y:S01]  /*02c0*/  MOV R16, UR14 ;  /* 0x0000000e00107c02 */ /* 0x000fe20008000f00 */
[----:B------:R-:W-:Y:S01]  /*02d0*/  ULOP3.LUT UR4, UR18, 0xfffffff8, URZ, 0xc0, !UPT ;  /* 0xfffffff812047892 */ /* 0x000fe2000f8ec0ff */
[----:B------:R-:W-:Y:S01]  /*02e0*/  MOV R18, UR5 ;  /* 0x0000000500127c02 */ /* 0x000fe20008000f00 */
[----:B------:R-:W-:-:S02]  /*02f0*/  IMAD R4, R4, UR15, R9 ;  /* 0x0000000f04047c24 */ /* 0x000fc4000f8e0209 */
[--C-:B------:R-:W-:Y:S01]  /*0300*/  IMAD R6, R12, UR15, R9.reuse ;  /* 0x0000000f0c067c24 */ /* 0x100fe2000f8e0209 */
[----:B------:R-:W-:Y:S01]  /*0310*/  UIADD3 UR6, UPT, UPT, -UR4, URZ, URZ ;  /* 0x000000ff04067290 */ /* 0x000fe2000fffe1ff */
[--C-:B------:R-:W-:Y:S02]  /*0320*/  IMAD R7, R14, UR15, R9.reuse ;  /* 0x0000000f0e077c24 */ /* 0x100fe4000f8e0209 */
[--C-:B------:R-:W-:Y:S02]  /*0330*/  IMAD R8, R16, UR15, R9.reuse ;  /* 0x0000000f10087c24 */ /* 0x100fe4000f8e0209 */
[----:B------:R-:W-:Y:S02]  /*0340*/  IMAD R9, R18, UR15, R9 ;  /* 0x0000000f12097c24 */ /* 0x000fe4000f8e0209 */
[----:B------:R-:W-:-:S07]  /*0350*/  IMAD R25, R0, R25, 0x3 ;  /* 0x0000000300197424 */ /* 0x000fce00078e0219 */
.L_x_1:
[----:B------:R-:W0:Y:S01]  /*0360*/  LDC.64 R14, c[0x0][0x380] ;  /* 0x0000e000ff0e7b82 */ /* 0x000e220000000a00 */
[----:B------:R-:W-:-:S07]  /*0370*/  IADD3 R17, PT, PT, R25, -0x3, RZ ;  /* 0xfffffffd19117810 */ /* 0x000fce0007ffe0ff */
[----:B------:R-:W2:Y:S01]  /*0380*/  LDC.64 R12, c[0x0][0x388] ;  /* 0x0000e200ff0c7b82 */ /* 0x000ea20000000a00 */
[----:B0-----:R-:W-:-:S06]  /*0390*/  IMAD.WIDE.U32 R16, R17, 0x8, R14 ;  /* 0x0000000811107825 */ /* 0x001fcc00078e000e */
[----:B---3--:R-:W3:Y:S01]  /*03a0*/  LDG.E.64 R16, desc[UR16][R16.64] ;  /* 0x0000001010107981 */ /* 0x008ee2000c1e1b00 */
[----:B--2---:R-:W-:-:S05]  /*03b0*/  IMAD.WIDE.U32 R18, R23, 0x8, R12 ;  /* 0x0000000817127825 */ /* 0x004fca00078e000c */
[----:B------:R-:W3:Y:S01]  /*03c0*/  LDG.E.64 R20, desc[UR16][R18.64] ;  /* 0x0000001012147981 */ /* 0x000ee2000c1e1b00 */
[----:B------:R-:W-:Y:S01]  /*03d0*/  IADD3 R22, PT, PT, R25, -0x2, RZ ;  /* 0xfffffffe19167810 */ /* 0x000fe20007ffe0ff */
[----:B------:R-:W-:Y:S01]  /*03e0*/  IMAD.WIDE.U32 R28, R4, 0x8, R12 ;  /* 0x00000008041c7825 */ /* 0x000fe200078e000c */
[----:B---3-5:R-:W-:-:S03]  /*03f0*/  DFMA R20, R16, R20, R26 ;  /* 0x000000141014722b */ /* 0x028fc6000000001a */
[----:B------:R-:W-:-:S04]  /*0400*/  IMAD.WIDE.U32 R16, R22, 0x8, R14 ;  /* 0x0000000816107825 */ /* 0x000fc800078e000e */
[----:B------:R0:W-:Y:S04]  /*0410*/  STG.E.64 desc[UR16][R10.64], R20 ;  /* 0x000000140a007986 */ /* 0x0001e8000c101b10 */
[----:B------:R-:W2:Y:S04]  /*0420*/  LDG.E.64 R28, desc[UR16][R28.64] ;  /* 0x000000101c1c7981 */ /* 0x000ea8000c1e1b00 */
[----:B------:R-:W2:Y:S01]  /*0430*/  LDG.E.64 R16, desc[UR16][R16.64] ;  /* 0x0000001010107981 */ /* 0x000ea2000c1e1b00 */
[----:B------:R-:W-:Y:S01]  /*0440*/  IADD3 R22, PT, PT, R25, -0x1, RZ ;  /* 0xffffffff19167810 */ /* 0x000fe20007ffe0ff */
[----:B------:R-:W-:-:S04]  /*0450*/  IMAD.WIDE.U32 R26, R3, 0x8, R12 ;  /* 0x00000008031a7825 */ /* 0x000fc800078e000c */
[----:B------:R-:W-:Y:S01]  /*0460*/  IMAD.WIDE.U32 R18, R22, 0x8, R14 ;  /* 0x0000000816127825 */ /* 0x000fe200078e000e */
[----:B--2---:R-:W-:-:S07]  /*0470*/  DFMA R28, R16, R28, R20 ;  /* 0x0000001c101c722b */ /* 0x004fce0000000014 */
[----:B------:R2:W-:Y:S04]  /*0480*/  STG.E.64 desc[UR16][R10.64], R28 ;  /* 0x0000001c0a007986 */ /* 0x0005e8000c101b10 */
[----:B------:R-:W3:Y:S04]  /*0490*/  LDG.E.64 R26, desc[UR16][R26.64] ;  /* 0x000000101a1a7981 */ /* 0x000ee8000c1e1b00 */
[----:B------:R-:W3:Y:S01]  /*04a0*/  LDG.E.64 R18, desc[UR16][R18.64] ;  /* 0x0000001012127981 */ /* 0x000ee2000c1e1b00 */
[----:B------:R-:W-:-:S04]  /*04b0*/  IMAD.WIDE.U32 R16, R25, 0x8, R14 ;  /* 0x0000000819107825 */ /* 0x000fc800078e000e */
[----:B0-----:R-:W-:Y:S01]  /*04c0*/  IMAD.WIDE.U32 R20, R5, 0x8, R12 ;  /* 0x0000000805147825 */ /* 0x001fe200078e000c */
[----:B---3--:R-:W-:-:S07]  /*04d0*/  DFMA R26, R18, R26, R28 ;  /* 0x0000001a121a722b */ /* 0x008fce000000001c */
[----:B------:R0:W-:Y:S04]  /*04e0*/  STG.E.64 desc[UR16][R10.64], R26 ;  /* 0x0000001a0a007986 */ /* 0x0001e8000c101b10 */
[----:B------:R-:W3:Y:S04]  /*04f0*/  LDG.E.64 R16, desc[UR16][R16.64] ;  /* 0x0000001010107981 */ /* 0x000ee8000c1e1b00 */
[----:B------:R-:W3:Y:S01]  /*0500*/  LDG.E.64 R20, desc[UR16][R20.64] ;  /* 0x0000001014147981 */ /* 0x000ee2000c1e1b00 */
[----:B------:R-:W-:Y:S01]  /*0510*/  IADD3 R22, PT, PT, R25, 0x1, RZ ;  /* 0x0000000119167810 */ /* 0x000fe20007ffe0ff */
[----:B--2---:R-:W-:-:S04]  /*0520*/  IMAD.WIDE.U32 R28, R6, 0x8, R12 ;  /* 0x00000008061c7825 */ /* 0x004fc800078e000c */
[----:B------:R-:W-:Y:S01]  /*0530*/  IMAD.WIDE.U32 R18, R22, 0x8, R14 ;  /* 0x0000000816127825 */ /* 0x000fe200078e000e */
[----:B---3--:R-:W-:-:S07]  /*0540*/  DFMA R20, R16, R20, R26 ;  /* 0x000000141014722b */ /* 0x008fce000000001a */
[----:B------:R2:W-:Y:S04]  /*0550*/  STG.E.64 desc[UR16][R10.64], R20 ;  /* 0x000000140a007986 */ /* 0x0005e8000c101b10 */
[----:B------:R-:W3:Y:S04]  /*0560*/  LDG.E.64 R28, desc[UR16][R28.64] ;  /* 0x000000101c1c7981 */ /* 0x000ee8000c1e1b00 */
[----:B------:R-:W3:Y:S01]  /*0570*/  LDG.E.64 R18, desc[UR16][R18.64] ;  /* 0x0000001012127981 */ /* 0x000ee2000c1e1b00 */
[----:B------:R-:W-:Y:S01]  /*0580*/  IADD3 R22, PT, PT, R25, 0x2, RZ ;  /* 0x0000000219167810 */ /* 0x000fe20007ffe0ff */
        /* <DEDUP_REMOVED lines=11> */
[----:B------:R-:W0:Y:S04]  /*0640*/  LDG.E.64 R20, desc[UR16][R20.64] ;  /* 0x0000001014147981 */ /* 0x000e28000c1e1b00 */
[----:B------:R-:W0:Y:S01]  /*0650*/  LDG.E.64 R18, desc[UR16][R18.64] ;  /* 0x0000001012127981 */ /* 0x000e22000c1e1b00 */
[----:B------:R-:W-:Y:S01]  /*0660*/  IADD3 R22, PT, PT, R25, 0x4, RZ ;  /* 0x0000000419167810 */ /* 0x000fe20007ffe0ff */
[----:B------:R-:W-:-:S04]  /*0670*/  IMAD.WIDE.U32 R12, R9, 0x8, R12 ;  /* 0x00000008090c7825 */ /* 0x000fc800078e000c */
[----:B------:R-:W-:Y:S01]  /*0680*/  IMAD.WIDE.U32 R14, R22, 0x8, R14 ;  /* 0x00000008160e7825 */ /* 0x000fe200078e000e */
[----:B0-----:R-:W-:-:S07]  /*0690*/  DFMA R28, R18, R20, R16 ;  /* 0x00000014121c722b */ /* 0x001fce0000000010 */
[----:B------:R3:W-:Y:S04]  /*06a0*/  STG.E.64 desc[UR16][R10.64], R28 ;  /* 0x0000001c0a007986 */ /* 0x0007e8000c101b10 */
[----:B------:R-:W4:Y:S04]  /*06b0*/  LDG.E.64 R12, desc[UR16][R12.64] ;  /* 0x000000100c0c7981 */ /* 0x000f28000c1e1b00 */
[----:B------:R-:W4:Y:S01]  /*06c0*/  LDG.E.64 R14, desc[UR16][R14.64] ;  /* 0x000000100e0e7981 */ /* 0x000f22000c1e1b00 */
[----:B------:R-:W-:-:S04]  /*06d0*/  UIADD3 UR6, UPT, UPT, UR6, 0x8, URZ ;  /* 0x0000000806067890 */ /* 0x000fc8000fffe0ff */
[----:B------:R-:W-:Y:S01]  /*06e0*/  UISETP.NE.AND UP0, UPT, UR6, URZ, UPT ;  /* 0x000000ff0600728c */ /* 0x000fe2000bf05270 */
[----:B--2---:R-:W-:Y:S02]  /*06f0*/  MOV R17, UR7 ;  /* 0x0000000700117c02 */ /* 0x004fe40008000f00 */
[----:B------:R-:W-:Y:S02]  /*0700*/  MOV R16, UR7 ;  /* 0x0000000700107c02 */ /* 0x000fe40008000f00 */
[----:B------:R-:W-:Y:S02]  /*0710*/  MOV R18, UR7 ;  /* 0x0000000700127c02 */ /* 0x000fe40008000f00 */
[----:B------:R-:W-:Y:S02]  /*0720*/  MOV R20, UR7 ;  /* 0x0000000700147c02 */ /* 0x000fe40008000f00 */
[----:B------:R-:W-:Y:S02]  /*0730*/  LEA R4, R17, R4, 0x3 ;  /* 0x0000000411047211 */ /* 0x000fe400078e18ff */
[----:B------:R-:W-:-:S02]  /*0740*/  LEA R3, R16, R3, 0x3 ;  /* 0x0000000310037211 */ /* 0x000fc400078e18ff */
[----:B------:R-:W-:Y:S02]  /*0750*/  LEA R5, R18, R5, 0x3 ;  /* 0x0000000512057211 */ /* 0x000fe400078e18ff */
[----:B------:R-:W-:Y:S02]  /*0760*/  LEA R6, R17, R6, 0x3 ;  /* 0x0000000611067211 */ /* 0x000fe400078e18ff */
[----:B------:R-:W-:Y:S02]  /*0770*/  LEA R7, R20, R7, 0x3 ;  /* 0x0000000714077211 */ /* 0x000fe400078e18ff */
[----:B------:R-:W-:Y:S01]  /*0780*/  IADD3 R25, PT, PT, R25, 0x8, RZ ;  /* 0x0000000819197810 */ /* 0x000fe20007ffe0ff */
[----:B----4-:R-:W-:-:S07]  /*0790*/  DFMA R26, R14, R12, R28 ;  /* 0x0000000c0e1a722b */ /* 0x010fce000000001c */
[----:B------:R3:W-:Y:S01]  /*07a0*/  STG.E.64 desc[UR16][R10.64], R26 ;  /* 0x0000001a0a007986 */ /* 0x0007e2000c101b10 */
[----:B------:R-:W-:Y:S02]  /*07b0*/  MOV R13, UR7 ;  /* 0x00000007000d7c02 */ /* 0x000fe40008000f00 */
[----:B------:R-:W-:Y:S02]  /*07c0*/  MOV R12, UR7 ;  /* 0x00000007000c7c02 */ /* 0x000fe40008000f00 */
[----:B------:R-:W-:Y:S02]  /*07d0*/  MOV R14, UR7 ;  /* 0x00000007000e7c02 */ /* 0x000fe40008000f00 */
[----:B------:R-:W-:Y:S02]  /*07e0*/  LEA R8, R13, R8, 0x3 ;  /* 0x000000080d087211 */ /* 0x000fe400078e18ff */
[----:B------:R-:W-:Y:S02]  /*07f0*/  LEA R9, R12, R9, 0x3 ;  /* 0x000000090c097211 */ /* 0x000fe400078e18ff */
[----:B------:R-:W-:Y:S01]  /*0800*/  LEA R23, R14, R23, 0x3 ;  /* 0x000000170e177211 */ /* 0x000fe200078e18ff */
[----:B------:R-:W-:Y:S06]  /*0810*/  BRA.U UP0, `(.L_x_1) ;  /* 0xfffffff900d07547 */ /* 0x000fec000b83ffff */
.L_x_0:
[----:B------:R-:W-:-:S13]  /*0820*/  ISETP.NE.AND P0, PT, RZ, UR8, PT ;  /* 0x00000008ff007c0c */ /* 0x000fda000bf05270 */
[----:B------:R-:W-:Y:S05]  /*0830*/  @!P0 EXIT ;  /* 0x000000000000894d */ /* 0x000fea0003800000 */
[----:B------:R-:W-:Y:S02]  /*0840*/  UISETP.GE.U32.AND UP0, UPT, UR8, 0x4, UPT ;  /* 0x000000040800788c */ /* 0x000fe4000bf06070 */
[----:B------:R-:W-:-:S07]  /*0850*/  ULOP3.LUT UR5, UR18, 0x3, URZ, 0xc0, !UPT ;  /* 0x0000000312057892 */ /* 0x000fce000f8ec0ff */
[----:B------:R-:W-:Y:S05]  /*0860*/  BRA.U !UP0, `(.L_x_2) ;  /* 0x0000000108947547 */ /* 0x000fea000b800000 */
[----:B------:R-:W2:Y:S01]  /*0870*/  LDC.64 R6, c[0x0][0x380] ;  /* 0x0000e000ff067b82 */ /* 0x000ea20000000a00 */
[----:B------:R-:W-:Y:S02]  /*0880*/  MOV R3, UR18 ;  /* 0x0000001200037c02 */ /* 0x000fe40008000f00 */
[----:B------:R-:W-:-:S03]  /*0890*/  MOV R15, UR7 ;  /* 0x00000007000f7c02 */ /* 0x000fc60008000f00 */
[----:B------:R-:W-:Y:S02]  /*08a0*/  IMAD R3, R0, R3, UR4 ;  /* 0x0000000400037e24 */ /* 0x000fe4000f8e0203 */
[----:B0-----:R-:W0:Y:S01]  /*08b0*/  LDC.64 R4, c[0x0][0x388] ;  /* 0x0000e200ff047b82 */ /* 0x001e220000000a00 */
[----:B------:R-:W-:Y:S02]  /*08c0*/  IMAD R15, R15, UR4, R2 ;  /* 0x000000040f0f7c24 */ /* 0x000fe4000f8e0202 */
[----:B--2---:R-:W-:-:S06]  /*08d0*/  IMAD.WIDE.U32 R8, R3, 0x8, R6 ;  /* 0x0000000803087825 */ /* 0x004fcc00078e0006 */
[----:B------:R-:W3:Y:S01]  /*08e0*/  LDG.E.64 R8, desc[UR16][R8.64] ;  /* 0x0000001008087981 */ /* 0x000ee2000c1e1b00 */
[----:B0-----:R-:W-:-:S06]  /*08f0*/  IMAD.WIDE.U32 R12, R15, 0x8, R4 ;  /* 0x000000080f0c7825 */ /* 0x001fcc00078e0004 */
[----:B------:R-:W3:Y:S01]  /*0900*/  LDG.E.64 R12, desc[UR16][R12.64] ;  /* 0x000000100c0c7981 */ /* 0x000ee2000c1e1b00 */
[----:B------:R-:W-:Y:S02]  /*0910*/  IADD3 R17, PT, PT, R3, 0x1, RZ ;  /* 0x0000000103117810 */ /* 0x000fe40007ffe0ff */
[----:B------:R-:W-:-:S03]  /*0920*/  IADD3 R19, PT, PT, R15, UR7, RZ ;  /* 0x000000070f137c10 */ /* 0x000fc6000fffe0ff */
[----:B------:R-:W-:-:S04]  /*0930*/  IMAD.WIDE.U32 R14, R17, 0x8, R6 ;  /* 0x00000008110e7825 */ /* 0x000fc800078e0006 */
[----:B------:R-:W-:Y:S01]  /*0940*/  IMAD.WIDE.U32 R16, R19, 0x8, R4 ;  /* 0x0000000813107825 */ /* 0x000fe200078e0004 */
[----:B---3-5:R-:W-:-:S07]  /*0950*/  DFMA R26, R8, R12, R26 ;  /* 0x0000000c081a722b */ /* 0x028fce000000001a */
[----:B------:R0:W-:Y:S04]  /*0960*/  STG.E.64 desc[UR16][R10.64], R26 ;  /* 0x0000001a0a007986 */ /* 0x0001e8000c101b10 */
[----:B------:R-:W2:Y:S04]  /*0970*/  LDG.E.64 R14, desc[UR16][R14.64] ;  /* 0x000000100e0e7981 */ /* 0x000ea8000c1e1b00 */
[----:B------:R-:W2:Y:S01]  /*0980*/  LDG.E.64 R16, desc[UR16][R16.64] ;  /* 0x0000001010107981 */ /* 0x000ea2000c1e1b00 */
[----:B------:R-:W-:Y:S02]  /*0990*/  IADD3 R21, PT, PT, R3, 0x2, RZ ;  /* 0x0000000203157810 */ /* 0x000fe40007ffe0ff */
[----:B------:R-:W-:-:S03]  /*09a0*/  IADD3 R23, PT, PT, R19, UR7, RZ ;  /* 0x0000000713177c10 */ /* 0x000fc6000fffe0ff */
[----:B------:R-:W-:-:S04]  /*09b0*/  IMAD.WIDE.U32 R12, R21, 0x8, R6 ;  /* 0x00000008150c7825 */ /* 0x000fc800078e0006 */
[----:B------:R-:W-:Y:S01]  /*09c0*/  IMAD.WIDE.U32 R18, R23, 0x8, R4 ;  /* 0x0000000817127825 */ /* 0x000fe200078e0004 */
[----:B--2---:R-:W-:-:S07]  /*09d0*/  DFMA R8, R14, R16, R26 ;  /* 0x000000100e08722b */ /* 0x004fce000000001a */
[----:B------:R2:W-:Y:S04]  /*09e0*/  STG.E.64 desc[UR16][R10.64], R8 ;  /* 0x000000080a007986 */ /* 0x0005e8000c101b10 */
[----:B------:R-:W3:Y:S04]  /*09f0*/  LDG.E.64 R12, desc[UR16][R12.64] ;  /* 0x000000100c0c7981 */ /* 0x000ee8000c1e1b00 */
[----:B------:R-:W3:Y:S01]  /*0a00*/  LDG.E.64 R18, desc[UR16][R18.64] ;  /* 0x0000001012127981 */ /* 0x000ee2000c1e1b00 */
[----:B------:R-:W-:Y:S02]  /*0a10*/  IADD3 R3, PT, PT, R3, 0x3, RZ ;  /* 0x0000000303037810 */ /* 0x000fe40007ffe0ff */
[----:B------:R-:W-:-:S03]  /*0a20*/  IADD3 R23, PT, PT, R23, UR7, RZ ;  /* 0x0000000717177c10 */ /* 0x000fc6000fffe0ff */
[----:B------:R-:W-:-:S04]  /*0a30*/  IMAD.WIDE.U32 R6, R3, 0x8, R6 ;  /* 0x0000000803067825 */ /* 0x000fc800078e0006 */
[----:B------:R-:W-:Y:S01]  /*0a40*/  IMAD.WIDE.U32 R4, R23, 0x8, R4 ;  /* 0x0000000817047825 */ /* 0x000fe200078e0004 */
[----:B---3--:R-:W-:-:S07]  /*0a50*/  DFMA R14, R12, R18, R8 ;  /* 0x000000120c0e722b */ /* 0x008fce0000000008 */
[----:B------:R2:W-:Y:S04]  /*0a60*/  STG.E.64 desc[UR16][R10.64], R14 ;  /* 0x0000000e0a007986 */ /* 0x0005e8000c101b10 */
[----:B------:R-:W0:Y:S04]  /*0a70*/  LDG.E.64 R6, desc[UR16][R6.64] ;  /* 0x0000001006067981 */ /* 0x000e28000c1e1b00 */
[----:B------:R-:W0:Y:S01]  /*0a80*/  LDG.E.64 R4, desc[UR16][R4.64] ;  /* 0x0000001004047981 */ /* 0x000e22000c1e1b00 */
[----:B------:R-:W-:Y:S01]  /*0a90*/  UIADD3 UR4, UPT, UPT, UR4, 0x4, URZ ;  /* 0x0000000404047890 */ /* 0x000fe2000fffe0ff */
[----:B0-----:R-:W-:-:S07]  /*0aa0*/  DFMA R26, R6, R4, R14 ;  /* 0x00000004061a722b */ /* 0x001fce000000000e */
[----:B------:R2:W-:Y:S04]  /*0ab0*/  STG.E.64 desc[UR16][R10.64], R26 ;  /* 0x0000001a0a007986 */ /* 0x0005e8000c101b10 */
.L_x_2:
[----:B------:R-:W-:-:S13]  /*0ac0*/  ISETP.NE.AND P0, PT, RZ, UR5, PT ;  /* 0x00000005ff007c0c */ /* 0x000fda000bf05270 */
[----:B------:R-:W-:Y:S05]  /*0ad0*/  @!P0 EXIT ;  /* 0x000000000000894d */ /* 0x000fea0003800000 */
[----:B------:R-:W-:-:S09]  /*0ae0*/  UISETP.NE.AND UP0, UPT, UR5, 0x1, UPT ;  /* 0x000000010500788c */ /* 0x000fd2000bf05270 */
[----:B------:R-:W-:Y:S05]  /*0af0*/  BRA.U !UP0, `(.L_x_3) ;  /* 0x0000000108547547 */ /* 0x000fea000b800000 */
[----:B0-----:R-:W0:Y:S01]  /*0b00*/  LDC.64 R4, c[0x0][0x388] ;  /* 0x0000e200ff047b82 */ /* 0x001e220000000a00 */
[----:B------:R-:W-:Y:S02]  /*0b10*/  MOV R17, UR7 ;  /* 0x0000000700117c02 */ /* 0x000fe40008000f00 */
[----:B------:R-:W-:-:S03]  /*0b20*/  MOV R3, UR18 ;  /* 0x0000001200037c02 */ /* 0x000fc60008000f00 */
[----:B------:R-:W-:Y:S02]  /*0b30*/  IMAD R17, R17, UR4, R2 ;  /* 0x0000000411117c24 */ /* 0x000fe4000f8e0202 */
[----:B------:R-:W2:Y:S01]  /*0b40*/  LDC.64 R6, c[0x0][0x380] ;  /* 0x0000e000ff067b82 */ /* 0x000ea20000000a00 */
[----:B------:R-:W-:Y:S02]  /*0b50*/  IMAD R3, R0, R3, UR4 ;  /* 0x0000000400037e24 */ /* 0x000fe4000f8e0203 */
[----:B0-----:R-:W-:-:S06]  /*0b60*/  IMAD.WIDE.U32 R12, R17, 0x8, R4 ;  /* 0x00000008110c7825 */ /* 0x001fcc00078e0004 */
[----:B------:R-:W4:Y:S01]  /*0b70*/  LDG.E.64 R12, desc[UR16][R12.64] ;  /* 0x000000100c0c7981 */ /* 0x000f22000c1e1b00 */
[----:B--2---:R-:W-:-:S05]  /*0b80*/  IMAD.WIDE.U32 R14, R3, 0x8, R6 ;  /* 0x00000008030e7825 */ /* 0x004fca00078e0006 */
[----:B------:R-:W4:Y:S01]  /*0b90*/  LDG.E.64 R8, desc[UR16][R14.64] ;  /* 0x000000100e087981 */ /* 0x000f22000c1e1b00 */
[----:B------:R-:W-:Y:S02]  /*0ba0*/  IADD3 R17, PT, PT, R17, UR7, RZ ;  /* 0x0000000711117c10 */ /* 0x000fe4000fffe0ff */
[----:B------:R-:W-:-:S03]  /*0bb0*/  IADD3 R3, PT, PT, R3, 0x1, RZ ;  /* 0x0000000103037810 */ /* 0x000fc60007ffe0ff */
[----:B------:R-:W-:-:S04]  /*0bc0*/  IMAD.WIDE.U32 R4, R17, 0x8, R4 ;  /* 0x0000000811047825 */ /* 0x000fc800078e0004 */
[----:B------:R-:W-:Y:S01]  /*0bd0*/  IMAD.WIDE.U32 R6, R3, 0x8, R6 ;  /* 0x0000000803067825 */ /* 0x000fe200078e0006 */
[----:B----45:R-:W-:-:S07]  /*0be0*/  DFMA R8, R8, R12, R26 ;  /* 0x0000000c0808722b */ /* 0x030fce000000001a */
[----:B------:R4:W-:Y:S04]  /*0bf0*/  STG.E.64 desc[UR16][R10.64], R8 ;  /* 0x000000080a007986 */ /* 0x0009e8000c101b10 */
[----:B---3--:R-:W2:Y:S04]  /*0c00*/  LDG.E.64 R26, desc[UR16][R6.64] ;  /* 0x00000010061a7981 */ /* 0x008ea8000c1e1b00 */
[----:B------:R-:W2:Y:S01]  /*0c10*/  LDG.E.64 R4, desc[UR16][R4.64] ;  /* 0x0000001004047981 */ /* 0x000ea2000c1e1b00 */
[----:B------:R-:W-:Y:S01]  /*0c20*/  UIADD3 UR4, UPT, UPT, UR4, 0x2, URZ ;  /* 0x0000000204047890 */ /* 0x000fe2000fffe0ff */
[----:B--2---:R-:W-:-:S07]  /*0c30*/  DFMA R26, R26, R4, R8 ;  /* 0x000000041a1a722b */ /* 0x004fce0000000008 */
[----:B------:R4:W-:Y:S04]  /*0c40*/  STG.E.64 desc[UR16][R10.64], R26 ;  /* 0x0000001a0a007986 */ /* 0x0009e8000c101b10 */
.L_x_3:
[----:B------:R-:W-:-:S04]  /*0c50*/  ULOP3.LUT UR5, UR18, 0x1, URZ, 0xc0, !UPT ;  /* 0x0000000112057892 */ /* 0x000fc8000f8ec0ff */
[----:B------:R-:W-:-:S06]  /*0c60*/  UISETP.NE.U32.AND UP0, UPT, UR5, 0x1, UPT ;  /* 0x000000010500788c */ /* 0x000fcc000bf05070 */
[----:B------:R-:W-:-:S13]  /*0c70*/  PLOP3.LUT P0, PT, PT, PT, UP0, 0x80, 0x8 ;  /* 0x000000000008781c */ /* 0x000fda0003f0f008 */
[----:B------:R-:W-:Y:S05]  /*0c80*/  @P0 EXIT ;  /* 0x000000000000094d */ /* 0x000fea0003800000 */
[----:B0-----:R-:W0:Y:S01]  /*0c90*/  LDC.64 R4, c[0x0][0x380] ;  /* 0x0000e000ff047b82 */ /* 0x001e220000000a00 */
[----:B------:R-:W-:Y:S02]  /*0ca0*/  MOV R3, UR18 ;  /* 0x0000001200037c02 */ /* 0x000fe40008000f00 */
[----:B--2-4-:R-:W-:-:S03]  /*0cb0*/  MOV R9, UR7 ;  /* 0x0000000700097c02 */ /* 0x014fc60008000f00 */
[----:B------:R-:W-:Y:S02]  /*0cc0*/  IMAD R3, R0, R3, UR4 ;  /* 0x0000000400037e24 */ /* 0x000fe4000f8e0203 */
[----:B------:R-:W2:Y:S01]  /*0cd0*/  LDC.64 R6, c[0x0][0x388] ;  /* 0x0000e200ff067b82 */ /* 0x000ea20000000a00 */
[----:B------:R-:W-:Y:S02]  /*0ce0*/  IMAD R9, R9, UR4, R2 ;  /* 0x0000000409097c24 */ /* 0x000fe4000f8e0202 */
[----:B0-----:R-:W-:-:S06]  /*0cf0*/  IMAD.WIDE.U32 R2, R3, 0x8, R4 ;  /* 0x0000000803027825 */ /* 0x001fcc00078e0004 */
[----:B------:R-:W3:Y:S01]  /*0d00*/  LDG.E.64 R2, desc[UR16][R2.64] ;  /* 0x0000001002027981 */ /* 0x000ee2000c1e1b00 */
[----:B--2---:R-:W-:-:S06]  /*0d10*/  IMAD.WIDE.U32 R4, R9, 0x8, R6 ;  /* 0x0000000809047825 */ /* 0x004fcc00078e0006 */
[----:B------:R-:W3:Y:S02]  /*0d20*/  LDG.E.64 R4, desc[UR16][R4.64] ;  /* 0x0000001004047981 */ /* 0x000ee4000c1e1b00 */
[----:B---3-5:R-:W-:-:S07]  /*0d30*/  DFMA R26, R2, R4, R26 ;  /* 0x00000004021a722b */ /* 0x028fce000000001a */
[----:B------:R-:W-:Y:S01]  /*0d40*/  STG.E.64 desc[UR16][R10.64], R26 ;  /* 0x0000001a0a007986 */ /* 0x000fe2000c101b10 */
[----:B------:R-:W-:Y:S05]  /*0d50*/  EXIT ;  /* 0x000000000000794d */ /* 0x000fea0003800000 */
.L_x_4:
[----:B------:R-:W-:-:S00]  /*0d60*/  BRA `(.L_x_4) ;  /* 0xfffffffc00fc7947 */ /* 0x000fc0000383ffff */
[----:B------:R-:W-:-:S00]  /*0d70*/  NOP ;  /* 0x0000000000007918 */ /* 0x000fc00000000000 */
        /* <DEDUP_REMOVED lines=8> */
.L_x_5:


//--------------------- .nv.shared.reserved.0     --------------------------
	.section	.nv.shared.reserved.0,"aw",@nobits
	.weak		__nv_reservedSMEM_offset_0_alias
	.size		__nv_reservedSMEM_offset_0_alias, 0, 64
	.other		__nv_reservedSMEM_offset_0_alias,@"STO_CUDA_RESERVED_SHARED STV_DEFAULT"
__nv_reservedSMEM_offset_0_alias:
	.zero		0
	.zero		64


//--------------------- .nv.constant0._Z14matrixMultiplyPdS_S_j --------------------------
	.section	.nv.constant0._Z14matrixMultiplyPdS_S_j,"a",@progbits
	.sectionflags	@""
	.align	4
.nv.constant0._Z14matrixMultiplyPdS_S_j:
	.zero		924


//--------------------- SYMBOLS --------------------------

	.type		.nv.reservedSmem.offset0,@object
	.size		.nv.reservedSmem.offset0,0x4
